//
// Generated by NVIDIA NVVM Compiler
//
// Compiler Build ID: CL-36424714
// Cuda compilation tools, release 13.0, V13.0.88
// Based on NVVM 20.0.0
//

.version 9.0
.target sm_100
.address_size 64

	// .globl	_Z9transposePfS_i
// _ZZ9transposePfS_iE4tile has been demoted

.visible .entry _Z9transposePfS_i(
	.param .u64 .ptr .align 1 _Z9transposePfS_i_param_0,
	.param .u64 .ptr .align 1 _Z9transposePfS_i_param_1,
	.param .u32 _Z9transposePfS_i_param_2
)
{
	.reg .b32 	%r<21>;
	.reg .b32 	%f<3>;
	.reg .b64 	%rd<9>;
	// demoted variable
	.shared .align 4 .b8 _ZZ9transposePfS_iE4tile[4224];
	ld.param.u64 	%rd1, [_Z9transposePfS_i_param_0];
	ld.param.u64 	%rd2, [_Z9transposePfS_i_param_1];
	ld.param.u32 	%r1, [_Z9transposePfS_i_param_2];
	cvta.to.global.u64 	%rd3, %rd2;
	cvta.to.global.u64 	%rd4, %rd1;
	mov.u32 	%r2, %ctaid.x;
	shl.b32 	%r3, %r2, 5;
	mov.u32 	%r4, %tid.x;
	add.s32 	%r5, %r3, %r4;
	mov.u32 	%r6, %ctaid.y;
	shl.b32 	%r7, %r6, 5;
	mov.u32 	%r8, %tid.y;
	add.s32 	%r9, %r7, %r8;
	mad.lo.s32 	%r10, %r1, %r9, %r5;
	mul.wide.s32 	%rd5, %r10, 4;
	add.s64 	%rd6, %rd4, %rd5;
	ld.global.f32 	%f1, [%rd6];
	mov.u32 	%r11, _ZZ9transposePfS_iE4tile;
	mad.lo.s32 	%r12, %r4, 132, %r11;
	shl.b32 	%r13, %r8, 2;
	add.s32 	%r14, %r12, %r13;
	st.shared.f32 	[%r14], %f1;
	bar.sync 	0;
	add.s32 	%r15, %r7, %r4;
	add.s32 	%r16, %r3, %r8;
	mad.lo.s32 	%r17, %r8, 132, %r11;
	shl.b32 	%r18, %r4, 2;
	add.s32 	%r19, %r17, %r18;
	ld.shared.f32 	%f2, [%r19];
	mad.lo.s32 	%r20, %r1, %r16, %r15;
	mul.wide.s32 	%rd7, %r20, 4;
	add.s64 	%rd8, %rd3, %rd7;
	st.global.f32 	[%rd8], %f2;
	ret;

}


// ===== COMPILED SASS (sm_100) =====

	.target	sm_100

	.elftype	@"ET_EXEC"


//--------------------- .note.nv.tkinfo           --------------------------
	.section	.note.nv.tkinfo,"",@"SHT_NOTE"
	.sectionflags	@"SHF_NOTE_NV_TKINFO"
	.tkinfo
        /*0018*/ 	.word	0x00000002
        /*0030*/ 	.string	""
        /*0030*/ 	.string	"ptxas"
        /*0030*/ 	.string	"Cuda compilation tools, release 13.0, V13.0.88"
        /*0030*/ 	.string	"Build cuda_13.0.r13.0/compiler.36424714_0"
        /*0030*/ 	.string	"-arch sm_100 -m 64 "



//--------------------- .note.nv.cuinfo           --------------------------
	.section	.note.nv.cuinfo,"",@"SHT_NOTE"
	.sectionflags	@"SHF_NOTE_NV_CUINFO"
        /*0018*/ 	.short	0x0002
        /*001a*/ 	.short	0x0064
        /*001c*/ 	.short	0x0082
	.zero		2


//--------------------- .nv.info                  --------------------------
	.section	.nv.info,"",@"SHT_CUDA_INFO"
	.align	4


	//----- nvinfo : EIATTR_REGCOUNT
	.align		4
        /*0000*/ 	.byte	0x04, 0x2f
        /*0002*/ 	.short	(.L_1 - .L_0)
	.align		4
.L_0:
        /*0004*/ 	.word	index@(_Z9transposePfS_i)
        /*0008*/ 	.word	0x0000000e


	//----- nvinfo : EIATTR_FRAME_SIZE
	.align		4
.L_1:
        /*000c*/ 	.byte	0x04, 0x11
        /*000e*/ 	.short	(.L_3 - .L_2)
	.align		4
.L_2:
        /*0010*/ 	.word	index@(_Z9transposePfS_i)
        /*0014*/ 	.word	0x00000000


	//----- nvinfo : EIATTR_MIN_STACK_SIZE
	.align		4
.L_3:
        /*0018*/ 	.byte	0x04, 0x12
        /*001a*/ 	.short	(.L_5 - .L_4)
	.align		4
.L_4:
        /*001c*/ 	.word	index@(_Z9transposePfS_i)
        /*0020*/ 	.word	0x00000000
.L_5:


//--------------------- .nv.compat                --------------------------
	.section	.nv.compat,"",@"SHT_CUDA_COMPAT_INFO"
	.align	4
        /*0000*/ 	.byte	0x02, 0x09, 0x00, 0x00, 0x02, 0x02, 0x01, 0x00, 0x02, 0x05, 0x05, 0x00, 0x03, 0x07, 0x01, 0x01
        /*0010*/ 	.byte	0x02, 0x03, 0x00, 0x00, 0x02, 0x06, 0x01, 0x00, 0x04, 0x0b, 0x08, 0x00, 0x09, 0x00, 0x00, 0x00
        /*0020*/ 	.byte	0x00, 0x00, 0x00, 0x00


//--------------------- .nv.info._Z9transposePfS_i --------------------------
	.section	.nv.info._Z9transposePfS_i,"",@"SHT_CUDA_INFO"
	.sectionflags	@""
	.align	4


	//----- nvinfo : EIATTR_CUDA_API_VERSION
	.align		4
        /*0000*/ 	.byte	0x04, 0x37
        /*0002*/ 	.short	(.L_7 - .L_6)
.L_6:
        /*0004*/ 	.word	0x00000082


	//----- nvinfo : EIATTR_KPARAM_INFO
	.align		4
.L_7:
        /*0008*/ 	.byte	0x04, 0x17
        /*000a*/ 	.short	(.L_9 - .L_8)
.L_8:
        /*000c*/ 	.word	0x00000000
        /*0010*/ 	.short	0x0002
        /*0012*/ 	.short	0x0010
        /*0014*/ 	.byte	0x00, 0xf0, 0x11, 0x00


	//----- nvinfo : EIATTR_KPARAM_INFO
	.align		4
.L_9:
        /*0018*/ 	.byte	0x04, 0x17
        /*001a*/ 	.short	(.L_11 - .L_10)
.L_10:
        /*001c*/ 	.word	0x00000000
        /*0020*/ 	.short	0x0001
        /*0022*/ 	.short	0x0008
        /*0024*/ 	.byte	0x00, 0xf5, 0x21, 0x00


	//----- nvinfo : EIATTR_KPARAM_INFO
	.align		4
.L_11:
        /*0028*/ 	.byte	0x04, 0x17
        /*002a*/ 	.short	(.L_13 - .L_12)
.L_12:
        /*002c*/ 	.word	0x00000000
        /*0030*/ 	.short	0x0000
        /*0032*/ 	.short	0x0000
        /*0034*/ 	.byte	0x00, 0xf5, 0x21, 0x00


	//----- nvinfo : EIATTR_SPARSE_MMA_MASK
	.align		4
.L_13:
        /*0038*/ 	.byte	0x03, 0x50
        /*003a*/ 	.short	0x0000


	//----- nvinfo : EIATTR_MAXREG_COUNT
	.align		4
        /*003c*/ 	.byte	0x03, 0x1b
        /*003e*/ 	.short	0x00ff


	//----- nvinfo : EIATTR_NUM_BARRIERS
	.align		4
        /*0040*/ 	.byte	0x02, 0x4c
        /*0042*/ 	.byte	0x01
	.zero		1


	//----- nvinfo : EIATTR_MERCURY_ISA_VERSION
	.align		4
        /*0044*/ 	.byte	0x03, 0x5f
        /*0046*/ 	.short	0x0101


	//----- nvinfo : EIATTR_VRC_CTA_INIT_COUNT
	.align		4
        /*0048*/ 	.byte	0x02, 0x4a
	.zero		1
	.zero		1


	//----- nvinfo : EIATTR_EXIT_INSTR_OFFSETS
	.align		4
        /*004c*/ 	.byte	0x04, 0x1c
        /*004e*/ 	.short	(.L_15 - .L_14)


	//   ....[0]....
.L_14:
        /*0050*/ 	.word	0x000001d0


	//----- nvinfo : EIATTR_CBANK_PARAM_SIZE
	.align		4
.L_15:
        /*0054*/ 	.byte	0x03, 0x19
        /*0056*/ 	.short	0x0014


	//----- nvinfo : EIATTR_PARAM_CBANK
	.align		4
        /*0058*/ 	.byte	0x04, 0x0a
        /*005a*/ 	.short	(.L_17 - .L_16)
	.align		4
.L_16:
        /*005c*/ 	.word	index@(.nv.constant0._Z9transposePfS_i)
        /*0060*/ 	.short	0x0380
        /*0062*/ 	.short	0x0014


	//----- nvinfo : EIATTR_SW_WAR
	.align		4
.L_17:
        /*0064*/ 	.byte	0x04, 0x36
        /*0066*/ 	.short	(.L_19 - .L_18)
.L_18:
        /*0068*/ 	.word	0x00000008
.L_19:


//--------------------- .nv.callgraph             --------------------------
	.section	.nv.callgraph,"",@"SHT_CUDA_CALLGRAPH"
	.align	4
	.sectionentsize	8
	.align		4
        /*0000*/ 	.word	0x00000000
	.align		4
        /*0004*/ 	.word	0xffffffff
	.align		4
        /*0008*/ 	.word	0x00000000
	.align		4
        /*000c*/ 	.word	0xfffffffe
	.align		4
        /*0010*/ 	.word	0x00000000
	.align		4
        /*0014*/ 	.word	0xfffffffd
	.align		4
        /*0018*/ 	.word	0x00000000
	.align		4
        /*001c*/ 	.word	0xfffffffc


//--------------------- .text._Z9transposePfS_i   --------------------------
	.section	.text._Z9transposePfS_i,"ax",@progbits
	.align	128
        .global         _Z9transposePfS_i
        .type           _Z9transposePfS_i,@function
        .size           _Z9transposePfS_i,(.L_x_1 - _Z9transposePfS_i)
        .other          _Z9transposePfS_i,@"STO_CUDA_ENTRY STV_DEFAULT"
_Z9transposePfS_i:
.text._Z9transposePfS_i:
[----:B------:R-:W-:Y:S01]  /*0000*/  LDC R1, c[0x0][0x37c] ;  /* 0x0000df00ff017b82 */ /* 0x000fe20000000800 */
[----:B------:R-:W0:Y:S07]  /*0010*/  S2R R7, SR_CTAID.X ;  /* 0x0000000000077919 */ /* 0x000e2e0000002500 */
[----:B------:R-:W1:Y:S01]  /*0020*/  LDC.64 R2, c[0x0][0x380] ;  /* 0x0000e000ff027b82 */ /* 0x000e620000000a00 */
[----:B------:R-:W2:Y:S01]  /*0030*/  LDCU UR6, c[0x0][0x390] ;  /* 0x00007200ff0677ac */ /* 0x000ea20008000800 */
[----:B------:R-:W0:Y:S01]  /*0040*/  S2R R11, SR_TID.X ;  /* 0x00000000000b7919 */ /* 0x000e220000002100 */
[----:B------:R-:W3:Y:S01]  /*0050*/  LDCU.64 UR4, c[0x0][0x358] ;  /* 0x00006b00ff0477ac */ /* 0x000ee20008000a00 */
[----:B------:R-:W4:Y:S01]  /*0060*/  S2R R8, SR_CTAID.Y ;  /* 0x0000000000087919 */ /* 0x000f220000002600 */
[----:B------:R-:W4:Y:S01]  /*0070*/  S2R R10, SR_TID.Y ;  /* 0x00000000000a7919 */ /* 0x000f220000002200 */
[----:B0-----:R-:W-:-:S02]  /*0080*/  LEA R0, R7, R11, 0x5 ;  /* 0x0000000b07007211 */ /* 0x001fc400078e28ff */
[----:B----4-:R-:W-:-:S05]  /*0090*/  LEA R5, R8, R10, 0x5 ;  /* 0x0000000a08057211 */ /* 0x010fca00078e28ff */
[----:B--2---:R-:W-:-:S04]  /*00a0*/  IMAD R5, R5, UR6, R0 ;  /* 0x0000000605057c24 */ /* 0x004fc8000f8e0200 */
[----:B-1----:R-:W-:-:S05]  /*00b0*/  IMAD.WIDE R2, R5, 0x4, R2 ;  /* 0x0000000405027825 */ /* 0x002fca00078e0202 */
[----:B---3--:R0:W2:Y:S01]  /*00c0*/  LDG.E R0, desc[UR4][R2.64] ;  /* 0x0000000402007981 */ /* 0x0080a2000c1e1900 */
[----:B------:R-:W-:Y:S02]  /*00d0*/  MOV R4, 0x400 ;  /* 0x0000040000047802 */ /* 0x000fe40000000f00 */
[----:B------:R-:W-:Y:S01]  /*00e0*/  LEA R7, R7, R10, 0x5 ;  /* 0x0000000a07077211 */ /* 0x000fe200078e28ff */
[----:B------:R-:W1:Y:S01]  /*00f0*/  S2R R5, SR_CgaCtaId ;  /* 0x0000000000057919 */ /* 0x000e620000008800 */
[----:B0-----:R-:W0:Y:S01]  /*0100*/  LDC.64 R2, c[0x0][0x388] ;  /* 0x0000e200ff027b82 */ /* 0x001e220000000a00 */
[----:B-1----:R-:W-:-:S05]  /*0110*/  LEA R4, R5, R4, 0x18 ;  /* 0x0000000405047211 */ /* 0x002fca00078ec0ff */
[--C-:B------:R-:W-:Y:S02]  /*0120*/  IMAD R5, R11, 0x84, R4.reuse ;  /* 0x000000840b057824 */ /* 0x100fe400078e0204 */
[----:B------:R-:W-:-:S03]  /*0130*/  IMAD R4, R10, 0x84, R4 ;  /* 0x000000840a047824 */ /* 0x000fc600078e0204 */
[----:B------:R-:W-:Y:S02]  /*0140*/  LEA R5, R10, R5, 0x2 ;  /* 0x000000050a057211 */ /* 0x000fe400078e10ff */
[----:B------:R-:W-:Y:S02]  /*0150*/  LEA R6, R11, R4, 0x2 ;  /* 0x000000040b067211 */ /* 0x000fe400078e10ff */
[----:B------:R-:W-:-:S05]  /*0160*/  LEA R4, R8, R11, 0x5 ;  /* 0x0000000b08047211 */ /* 0x000fca00078e28ff */
[----:B------:R-:W-:-:S04]  /*0170*/  IMAD R7, R7, UR6, R4 ;  /* 0x0000000607077c24 */ /* 0x000fc8000f8e0204 */
[----:B0-----:R-:W-:Y:S01]  /*0180*/  IMAD.WIDE R2, R7, 0x4, R2 ;  /* 0x0000000407027825 */ /* 0x001fe200078e0202 */
[----:B--2---:R-:W-:Y:S01]  /*0190*/  STS [R5], R0 ;  /* 0x0000000005007388 */ /* 0x004fe20000000800 */
[----:B------:R-:W-:Y:S06]  /*01a0*/  BAR.SYNC.DEFER_BLOCKING 0x0 ;  /* 0x0000000000007b1d */ /* 0x000fec0000010000 */
[----:B------:R-:W0:Y:S04]  /*01b0*/  LDS R9, [R6] ;  /* 0x0000000006097984 */ /* 0x000e280000000800 */
[----:B0-----:R-:W-:Y:S01]  /*01c0*/  STG.E desc[UR4][R2.64], R9 ;  /* 0x0000000902007986 */ /* 0x001fe2000c101904 */
[----:B------:R-:W-:Y:S05]  /*01d0*/  EXIT ;  /* 0x000000000000794d */ /* 0x000fea0003800000 */
.L_x_0:
[----:B------:R-:W-:-:S00]  /*01e0*/  BRA `(.L_x_0) ;  /* 0xfffffffc00fc7947 */ /* 0x000fc0000383ffff */
[----:B------:R-:W-:-:S00]  /*01f0*/  NOP ;  /* 0x0000000000007918 */ /* 0x000fc00000000000 */
        /* <DEDUP_REMOVED lines=8> */
.L_x_1:


//--------------------- .nv.shared._Z9transposePfS_i --------------------------
	.section	.nv.shared._Z9transposePfS_i,"aw",@nobits
	.sectionflags	@""
	.align	4
.nv.shared._Z9transposePfS_i:
	.zero		5248


//--------------------- .nv.shared.reserved.0     --------------------------
	.section	.nv.shared.reserved.0,"aw",@nobits
	.weak		__nv_reservedSMEM_offset_0_alias
	.size		__nv_reservedSMEM_offset_0_alias, 0, 64
	.other		__nv_reservedSMEM_offset_0_alias,@"STO_CUDA_RESERVED_SHARED STV_DEFAULT"
__nv_reservedSMEM_offset_0_alias:
	.zero		0
	.zero		64


//--------------------- .nv.constant0._Z9transposePfS_i --------------------------
	.section	.nv.constant0._Z9transposePfS_i,"a",@progbits
	.sectionflags	@""
	.align	4
.nv.constant0._Z9transposePfS_i:
	.zero		916


//--------------------- SYMBOLS --------------------------

	.type		.nv.reservedSmem.offset0,@object
	.size		.nv.reservedSmem.offset0,0x4
	.type		.nv.reservedSmem.cap,@object
	.size		.nv.reservedSmem.cap,0x4
